//
// Generated by NVIDIA NVVM Compiler
//
// Compiler Build ID: CL-36424714
// Cuda compilation tools, release 13.0, V13.0.88
// Based on NVVM 20.0.0
//

.version 9.0
.target sm_100
.address_size 64

	// .globl	default_function_kernel

.visible .entry default_function_kernel(
	.param .u64 .ptr .align 1 default_function_kernel_param_0,
	.param .u64 .ptr .align 1 default_function_kernel_param_1
)
.maxntid 45
{
	.reg .b32 	%r<9>;
	.reg .b32 	%f<2>;
	.reg .b64 	%rd<9>;

	ld.param.u64 	%rd1, [default_function_kernel_param_0];
	ld.param.u64 	%rd2, [default_function_kernel_param_1];
	cvta.to.global.u64 	%rd3, %rd1;
	cvta.to.global.u64 	%rd4, %rd2;
	mov.u32 	%r1, %ctaid.x;
	and.b32  	%r2, %r1, 3;
	mov.u32 	%r3, %tid.x;
	shr.u32 	%r4, %r1, 2;
	mad.lo.s32 	%r5, %r2, 45, %r3;
	mad.lo.s32 	%r6, %r4, -180, %r5;
	add.s32 	%r7, %r6, 3240;
	mul.wide.s32 	%rd5, %r7, 4;
	add.s64 	%rd6, %rd4, %rd5;
	ld.global.nc.f32 	%f1, [%rd6];
	mad.lo.s32 	%r8, %r1, 45, %r3;
	mul.wide.u32 	%rd7, %r8, 4;
	add.s64 	%rd8, %rd3, %rd7;
	st.global.f32 	[%rd8], %f1;
	ret;

}


// ===== COMPILED SASS (sm_100) =====

	.target	sm_100

	.elftype	@"ET_EXEC"


//--------------------- .note.nv.tkinfo           --------------------------
	.section	.note.nv.tkinfo,"",@"SHT_NOTE"
	.sectionflags	@"SHF_NOTE_NV_TKINFO"
	.tkinfo
        /*0018*/ 	.word	0x00000002
        /*0030*/ 	.string	""
        /*0030*/ 	.string	"ptxas"
        /*0030*/ 	.string	"Cuda compilation tools, release 13.0, V13.0.88"
        /*0030*/ 	.string	"Build cuda_13.0.r13.0/compiler.36424714_0"
        /*0030*/ 	.string	"-arch sm_100 -m 64 "



//--------------------- .note.nv.cuinfo           --------------------------
	.section	.note.nv.cuinfo,"",@"SHT_NOTE"
	.sectionflags	@"SHF_NOTE_NV_CUINFO"
        /*0018*/ 	.short	0x0002
        /*001a*/ 	.short	0x0064
        /*001c*/ 	.short	0x0082
	.zero		2


//--------------------- .nv.info                  --------------------------
	.section	.nv.info,"",@"SHT_CUDA_INFO"
	.align	4


	//----- nvinfo : EIATTR_REGCOUNT
	.align		4
        /*0000*/ 	.byte	0x04, 0x2f
        /*0002*/ 	.short	(.L_1 - .L_0)
	.align		4
.L_0:
        /*0004*/ 	.word	index@(default_function_kernel)
        /*0008*/ 	.word	0x0000000a


	//----- nvinfo : EIATTR_FRAME_SIZE
	.align		4
.L_1:
        /*000c*/ 	.byte	0x04, 0x11
        /*000e*/ 	.short	(.L_3 - .L_2)
	.align		4
.L_2:
        /*0010*/ 	.word	index@(default_function_kernel)
        /*0014*/ 	.word	0x00000000


	//----- nvinfo : EIATTR_MIN_STACK_SIZE
	.align		4
.L_3:
        /*0018*/ 	.byte	0x04, 0x12
        /*001a*/ 	.short	(.L_5 - .L_4)
	.align		4
.L_4:
        /*001c*/ 	.word	index@(default_function_kernel)
        /*0020*/ 	.word	0x00000000
.L_5:


//--------------------- .nv.compat                --------------------------
	.section	.nv.compat,"",@"SHT_CUDA_COMPAT_INFO"
	.align	4
        /*0000*/ 	.byte	0x02, 0x09, 0x00, 0x00, 0x02, 0x02, 0x01, 0x00, 0x02, 0x05, 0x05, 0x00, 0x03, 0x07, 0x01, 0x01
        /*0010*/ 	.byte	0x02, 0x03, 0x00, 0x00, 0x02, 0x06, 0x01, 0x00, 0x04, 0x0b, 0x08, 0x00, 0x09, 0x00, 0x00, 0x00
        /*0020*/ 	.byte	0x00, 0x00, 0x00, 0x00


//--------------------- .nv.info.default_function_kernel --------------------------
	.section	.nv.info.default_function_kernel,"",@"SHT_CUDA_INFO"
	.sectionflags	@""
	.align	4


	//----- nvinfo : EIATTR_CUDA_API_VERSION
	.align		4
        /*0000*/ 	.byte	0x04, 0x37
        /*0002*/ 	.short	(.L_7 - .L_6)
.L_6:
        /*0004*/ 	.word	0x00000082


	//----- nvinfo : EIATTR_KPARAM_INFO
	.align		4
.L_7:
        /*0008*/ 	.byte	0x04, 0x17
        /*000a*/ 	.short	(.L_9 - .L_8)
.L_8:
        /*000c*/ 	.word	0x00000000
        /*0010*/ 	.short	0x0001
        /*0012*/ 	.short	0x0008
        /*0014*/ 	.byte	0x00, 0xf5, 0x21, 0x00


	//----- nvinfo : EIATTR_KPARAM_INFO
	.align		4
.L_9:
        /*0018*/ 	.byte	0x04, 0x17
        /*001a*/ 	.short	(.L_11 - .L_10)
.L_10:
        /*001c*/ 	.word	0x00000000
        /*0020*/ 	.short	0x0000
        /*0022*/ 	.short	0x0000
        /*0024*/ 	.byte	0x00, 0xf5, 0x21, 0x00


	//----- nvinfo : EIATTR_SPARSE_MMA_MASK
	.align		4
.L_11:
        /*0028*/ 	.byte	0x03, 0x50
        /*002a*/ 	.short	0x0000


	//----- nvinfo : EIATTR_MAXREG_COUNT
	.align		4
        /*002c*/ 	.byte	0x03, 0x1b
        /*002e*/ 	.short	0x00ff


	//----- nvinfo : EIATTR_MERCURY_ISA_VERSION
	.align		4
        /*0030*/ 	.byte	0x03, 0x5f
        /*0032*/ 	.short	0x0101


	//----- nvinfo : EIATTR_VRC_CTA_INIT_COUNT
	.align		4
        /*0034*/ 	.byte	0x02, 0x4a
	.zero		1
	.zero		1


	//----- nvinfo : EIATTR_EXIT_INSTR_OFFSETS
	.align		4
        /*0038*/ 	.byte	0x04, 0x1c
        /*003a*/ 	.short	(.L_13 - .L_12)


	//   ....[0]....
.L_12:
        /*003c*/ 	.word	0x00000100


	//----- nvinfo : EIATTR_MAX_THREADS
	.align		4
.L_13:
        /*0040*/ 	.byte	0x04, 0x05
        /*0042*/ 	.short	(.L_15 - .L_14)
.L_14:
        /*0044*/ 	.word	0x0000002d
        /*0048*/ 	.word	0x00000001
        /*004c*/ 	.word	0x00000001


	//----- nvinfo : EIATTR_CBANK_PARAM_SIZE
	.align		4
.L_15:
        /*0050*/ 	.byte	0x03, 0x19
        /*0052*/ 	.short	0x0010


	//----- nvinfo : EIATTR_PARAM_CBANK
	.align		4
        /*0054*/ 	.byte	0x04, 0x0a
        /*0056*/ 	.short	(.L_17 - .L_16)
	.align		4
.L_16:
        /*0058*/ 	.word	index@(.nv.constant0.default_function_kernel)
        /*005c*/ 	.short	0x0380
        /*005e*/ 	.short	0x0010


	//----- nvinfo : EIATTR_SW_WAR
	.align		4
.L_17:
        /*0060*/ 	.byte	0x04, 0x36
        /*0062*/ 	.short	(.L_19 - .L_18)
.L_18:
        /*0064*/ 	.word	0x00000008
.L_19:


//--------------------- .nv.callgraph             --------------------------
	.section	.nv.callgraph,"",@"SHT_CUDA_CALLGRAPH"
	.align	4
	.sectionentsize	8
	.align		4
        /*0000*/ 	.word	0x00000000
	.align		4
        /*0004*/ 	.word	0xffffffff
	.align		4
        /*0008*/ 	.word	0x00000000
	.align		4
        /*000c*/ 	.word	0xfffffffe
	.align		4
        /*0010*/ 	.word	0x00000000
	.align		4
        /*0014*/ 	.word	0xfffffffd
	.align		4
        /*0018*/ 	.word	0x00000000
	.align		4
        /*001c*/ 	.word	0xfffffffc


//--------------------- .text.default_function_kernel --------------------------
	.section	.text.default_function_kernel,"ax",@progbits
	.align	128
        .global         default_function_kernel
        .type           default_function_kernel,@function
        .size           default_function_kernel,(.L_x_1 - default_function_kernel)
        .other          default_function_kernel,@"STO_CUDA_ENTRY STV_DEFAULT"
default_function_kernel:
.text.default_function_kernel:
[----:B------:R-:W-:Y:S01]  /*0000*/  LDC R1, c[0x0][0x37c] ;  /* 0x0000df00ff017b82 */ /* 0x000fe20000000800 */
[----:B------:R-:W0:Y:S07]  /*0010*/  S2R R7, SR_CTAID.X ;  /* 0x0000000000077919 */ /* 0x000e2e0000002500 */
[----:B------:R-:W1:Y:S01]  /*0020*/  LDC.64 R2, c[0x0][0x388] ;  /* 0x0000e200ff027b82 */ /* 0x000e620000000a00 */
[----:B------:R-:W2:Y:S01]  /*0030*/  LDCU.64 UR4, c[0x0][0x358] ;  /* 0x00006b00ff0477ac */ /* 0x000ea20008000a00 */
[----:B------:R-:W3:Y:S01]  /*0040*/  S2R R6, SR_TID.X ;  /* 0x0000000000067919 */ /* 0x000ee20000002100 */
[----:B0-----:R-:W-:-:S02]  /*0050*/  LOP3.LUT R0, R7, 0x3, RZ, 0xc0, !PT ;  /* 0x0000000307007812 */ /* 0x001fc400078ec0ff */
[----:B------:R-:W-:-:S03]  /*0060*/  SHF.R.U32.HI R4, RZ, 0x2, R7 ;  /* 0x00000002ff047819 */ /* 0x000fc60000011607 */
[----:B---3--:R-:W-:-:S04]  /*0070*/  IMAD R5, R0, 0x2d, R6 ;  /* 0x0000002d00057824 */ /* 0x008fc800078e0206 */
[----:B------:R-:W-:-:S05]  /*0080*/  IMAD R4, R4, -0xb4, R5 ;  /* 0xffffff4c04047824 */ /* 0x000fca00078e0205 */
[----:B------:R-:W-:-:S05]  /*0090*/  IADD3 R5, PT, PT, R4, 0xca8, RZ ;  /* 0x00000ca804057810 */ /* 0x000fca0007ffe0ff */
[----:B-1----:R-:W-:Y:S02]  /*00a0*/  IMAD.WIDE R2, R5, 0x4, R2 ;  /* 0x0000000405027825 */ /* 0x002fe400078e0202 */
[----:B------:R-:W0:Y:S04]  /*00b0*/  LDC.64 R4, c[0x0][0x380] ;  /* 0x0000e000ff047b82 */ /* 0x000e280000000a00 */
[----:B--2---:R-:W2:Y:S01]  /*00c0*/  LDG.E.CONSTANT R3, desc[UR4][R2.64] ;  /* 0x0000000402037981 */ /* 0x004ea2000c1e9900 */
[----:B------:R-:W-:-:S04]  /*00d0*/  IMAD R7, R7, 0x2d, R6 ;  /* 0x0000002d07077824 */ /* 0x000fc800078e0206 */
[----:B0-----:R-:W-:-:S05]  /*00e0*/  IMAD.WIDE.U32 R4, R7, 0x4, R4 ;  /* 0x0000000407047825 */ /* 0x001fca00078e0004 */
[----:B--2---:R-:W-:Y:S01]  /*00f0*/  STG.E desc[UR4][R4.64], R3 ;  /* 0x0000000304007986 */ /* 0x004fe2000c101904 */
[----:B------:R-:W-:Y:S05]  /*0100*/  EXIT ;  /* 0x000000000000794d */ /* 0x000fea0003800000 */
.L_x_0:
[----:B------:R-:W-:-:S00]  /*0110*/  BRA `(.L_x_0) ;  /* 0xfffffffc00fc7947 */ /* 0x000fc0000383ffff */
[----:B------:R-:W-:-:S00]  /*0120*/  NOP ;  /* 0x0000000000007918 */ /* 0x000fc00000000000 */
        /* <DEDUP_REMOVED lines=13> */
.L_x_1:


//--------------------- .nv.shared.reserved.0     --------------------------
	.section	.nv.shared.reserved.0,"aw",@nobits
	.weak		__nv_reservedSMEM_offset_0_alias
	.size		__nv_reservedSMEM_offset_0_alias, 0, 64
	.other		__nv_reservedSMEM_offset_0_alias,@"STO_CUDA_RESERVED_SHARED STV_DEFAULT"
__nv_reservedSMEM_offset_0_alias:
	.zero		0
	.zero		64


//--------------------- .nv.constant0.default_function_kernel --------------------------
	.section	.nv.constant0.default_function_kernel,"a",@progbits
	.sectionflags	@""
	.align	4
.nv.constant0.default_function_kernel:
	.zero		912


//--------------------- SYMBOLS --------------------------

	.type		.nv.reservedSmem.offset0,@object
	.size		.nv.reservedSmem.offset0,0x4
